//
// Generated by NVIDIA NVVM Compiler
//
// Compiler Build ID: CL-36424714
// Cuda compilation tools, release 13.0, V13.0.88
// Based on NVVM 20.0.0
//

.version 9.0
.target sm_100
.address_size 64

	// .globl	_Z11queueKernelPiS_i
// _ZZ11queueKernelPiS_iE1q has been demoted
// _ZZ11stackKernelPiS_iE1s has been demoted

.visible .entry _Z11queueKernelPiS_i(
	.param .u64 .ptr .align 1 _Z11queueKernelPiS_i_param_0,
	.param .u64 .ptr .align 1 _Z11queueKernelPiS_i_param_1,
	.param .u32 _Z11queueKernelPiS_i_param_2
)
{
	.reg .pred 	%p<6>;
	.reg .b32 	%r<12>;
	.reg .b64 	%rd<12>;
	// demoted variable
	.shared .align 8 .b8 _ZZ11queueKernelPiS_iE1q[24];
	ld.param.u64 	%rd1, [_Z11queueKernelPiS_i_param_0];
	ld.param.u64 	%rd2, [_Z11queueKernelPiS_i_param_1];
	ld.param.u32 	%r5, [_Z11queueKernelPiS_i_param_2];
	mov.u32 	%r1, %tid.x;
	setp.ne.s32 	%p1, %r1, 0;
	@%p1 bra 	$L__BB0_2;
	st.shared.u64 	[_ZZ11queueKernelPiS_iE1q], %rd1;
	mov.b32 	%r6, 0;
	st.shared.v2.u32 	[_ZZ11queueKernelPiS_iE1q+8], {%r6, %r6};
	st.shared.u32 	[_ZZ11queueKernelPiS_iE1q+16], %r5;
$L__BB0_2:
	bar.sync 	0;
	mov.u32 	%r7, %ctaid.x;
	mov.u32 	%r8, %ntid.x;
	mad.lo.s32 	%r2, %r7, %r8, %r1;
	setp.ge.s32 	%p2, %r2, %r5;
	@%p2 bra 	$L__BB0_5;
	atom.shared.add.u32 	%r3, [_ZZ11queueKernelPiS_iE1q+12], 1;
	ld.shared.u32 	%r9, [_ZZ11queueKernelPiS_iE1q+16];
	setp.ge.s32 	%p3, %r3, %r9;
	@%p3 bra 	$L__BB0_5;
	ld.shared.u64 	%rd3, [_ZZ11queueKernelPiS_iE1q];
	mul.wide.s32 	%rd4, %r3, 4;
	add.s64 	%rd5, %rd3, %rd4;
	st.u32 	[%rd5], %r2;
$L__BB0_5:
	setp.ge.s32 	%p4, %r2, %r5;
	bar.sync 	0;
	@%p4 bra 	$L__BB0_8;
	atom.shared.add.u32 	%r4, [_ZZ11queueKernelPiS_iE1q+8], 1;
	ld.shared.u32 	%r10, [_ZZ11queueKernelPiS_iE1q+12];
	setp.ge.s32 	%p5, %r4, %r10;
	@%p5 bra 	$L__BB0_8;
	ld.shared.u64 	%rd6, [_ZZ11queueKernelPiS_iE1q];
	mul.wide.s32 	%rd7, %r4, 4;
	add.s64 	%rd8, %rd6, %rd7;
	ld.u32 	%r11, [%rd8];
	cvta.to.global.u64 	%rd9, %rd2;
	mul.wide.s32 	%rd10, %r2, 4;
	add.s64 	%rd11, %rd9, %rd10;
	st.global.u32 	[%rd11], %r11;
$L__BB0_8:
	ret;

}
	// .globl	_Z11stackKernelPiS_i
.visible .entry _Z11stackKernelPiS_i(
	.param .u64 .ptr .align 1 _Z11stackKernelPiS_i_param_0,
	.param .u64 .ptr .align 1 _Z11stackKernelPiS_i_param_1,
	.param .u32 _Z11stackKernelPiS_i_param_2
)
{
	.reg .pred 	%p<6>;
	.reg .b32 	%r<12>;
	.reg .b64 	%rd<12>;
	// demoted variable
	.shared .align 8 .b8 _ZZ11stackKernelPiS_iE1s[16];
	ld.param.u64 	%rd1, [_Z11stackKernelPiS_i_param_0];
	ld.param.u64 	%rd2, [_Z11stackKernelPiS_i_param_1];
	ld.param.u32 	%r5, [_Z11stackKernelPiS_i_param_2];
	mov.u32 	%r1, %tid.x;
	setp.ne.s32 	%p1, %r1, 0;
	@%p1 bra 	$L__BB1_2;
	st.shared.u64 	[_ZZ11stackKernelPiS_iE1s], %rd1;
	mov.b32 	%r6, 0;
	st.shared.v2.u32 	[_ZZ11stackKernelPiS_iE1s+8], {%r6, %r5};
$L__BB1_2:
	bar.sync 	0;
	mov.u32 	%r7, %ctaid.x;
	mov.u32 	%r8, %ntid.x;
	mad.lo.s32 	%r2, %r7, %r8, %r1;
	setp.ge.s32 	%p2, %r2, %r5;
	@%p2 bra 	$L__BB1_5;
	atom.shared.add.u32 	%r3, [_ZZ11stackKernelPiS_iE1s+8], 1;
	ld.shared.u32 	%r9, [_ZZ11stackKernelPiS_iE1s+12];
	setp.ge.s32 	%p3, %r3, %r9;
	@%p3 bra 	$L__BB1_5;
	ld.shared.u64 	%rd3, [_ZZ11stackKernelPiS_iE1s];
	mul.wide.s32 	%rd4, %r3, 4;
	add.s64 	%rd5, %rd3, %rd4;
	st.u32 	[%rd5], %r2;
$L__BB1_5:
	setp.ge.s32 	%p4, %r2, %r5;
	bar.sync 	0;
	@%p4 bra 	$L__BB1_8;
	atom.shared.add.u32 	%r4, [_ZZ11stackKernelPiS_iE1s+8], -1;
	setp.lt.s32 	%p5, %r4, 1;
	@%p5 bra 	$L__BB1_8;
	add.s32 	%r10, %r4, -1;
	ld.shared.u64 	%rd6, [_ZZ11stackKernelPiS_iE1s];
	mul.wide.u32 	%rd7, %r10, 4;
	add.s64 	%rd8, %rd6, %rd7;
	ld.u32 	%r11, [%rd8];
	cvta.to.global.u64 	%rd9, %rd2;
	mul.wide.s32 	%rd10, %r2, 4;
	add.s64 	%rd11, %rd9, %rd10;
	st.global.u32 	[%rd11], %r11;
$L__BB1_8:
	ret;

}


// ===== COMPILED SASS (sm_100) =====

	.target	sm_100

	.elftype	@"ET_EXEC"


//--------------------- .note.nv.tkinfo           --------------------------
	.section	.note.nv.tkinfo,"",@"SHT_NOTE"
	.sectionflags	@"SHF_NOTE_NV_TKINFO"
	.tkinfo
        /*0018*/ 	.word	0x00000002
        /*0030*/ 	.string	""
        /*0030*/ 	.string	"ptxas"
        /*0030*/ 	.string	"Cuda compilation tools, release 13.0, V13.0.88"
        /*0030*/ 	.string	"Build cuda_13.0.r13.0/compiler.36424714_0"
        /*0030*/ 	.string	"-arch sm_100 -m 64 "



//--------------------- .note.nv.cuinfo           --------------------------
	.section	.note.nv.cuinfo,"",@"SHT_NOTE"
	.sectionflags	@"SHF_NOTE_NV_CUINFO"
        /*0018*/ 	.short	0x0002
        /*001a*/ 	.short	0x0064
        /*001c*/ 	.short	0x0082
	.zero		2


//--------------------- .nv.info                  --------------------------
	.section	.nv.info,"",@"SHT_CUDA_INFO"
	.align	4


	//----- nvinfo : EIATTR_REGCOUNT
	.align		4
        /*0000*/ 	.byte	0x04, 0x2f
        /*0002*/ 	.short	(.L_1 - .L_0)
	.align		4
.L_0:
        /*0004*/ 	.word	index@(_Z11queueKernelPiS_i)
        /*0008*/ 	.word	0x0000000b


	//----- nvinfo : EIATTR_FRAME_SIZE
	.align		4
.L_1:
        /*000c*/ 	.byte	0x04, 0x11
        /*000e*/ 	.short	(.L_3 - .L_2)
	.align		4
.L_2:
        /*0010*/ 	.word	index@(_Z11queueKernelPiS_i)
        /*0014*/ 	.word	0x00000000


	//----- nvinfo : EIATTR_REGCOUNT
	.align		4
.L_3:
        /*0018*/ 	.byte	0x04, 0x2f
        /*001a*/ 	.short	(.L_5 - .L_4)
	.align		4
.L_4:
        /*001c*/ 	.word	index@(_Z11stackKernelPiS_i)
        /*0020*/ 	.word	0x0000000c


	//----- nvinfo : EIATTR_FRAME_SIZE
	.align		4
.L_5:
        /*0024*/ 	.byte	0x04, 0x11
        /*0026*/ 	.short	(.L_7 - .L_6)
	.align		4
.L_6:
        /*0028*/ 	.word	index@(_Z11stackKernelPiS_i)
        /*002c*/ 	.word	0x00000000


	//----- nvinfo : EIATTR_MIN_STACK_SIZE
	.align		4
.L_7:
        /*0030*/ 	.byte	0x04, 0x12
        /*0032*/ 	.short	(.L_9 - .L_8)
	.align		4
.L_8:
        /*0034*/ 	.word	index@(_Z11stackKernelPiS_i)
        /*0038*/ 	.word	0x00000000


	//----- nvinfo : EIATTR_MIN_STACK_SIZE
	.align		4
.L_9:
        /*003c*/ 	.byte	0x04, 0x12
        /*003e*/ 	.short	(.L_11 - .L_10)
	.align		4
.L_10:
        /*0040*/ 	.word	index@(_Z11queueKernelPiS_i)
        /*0044*/ 	.word	0x00000000
.L_11:


//--------------------- .nv.compat                --------------------------
	.section	.nv.compat,"",@"SHT_CUDA_COMPAT_INFO"
	.align	4
        /*0000*/ 	.byte	0x02, 0x09, 0x00, 0x00, 0x02, 0x02, 0x01, 0x00, 0x02, 0x05, 0x05, 0x00, 0x03, 0x07, 0x01, 0x01
        /*0010*/ 	.byte	0x02, 0x03, 0x00, 0x00, 0x02, 0x06, 0x01, 0x00, 0x04, 0x0b, 0x08, 0x00, 0x09, 0x00, 0x00, 0x00
        /*0020*/ 	.byte	0x00, 0x00, 0x00, 0x00


//--------------------- .nv.info._Z11stackKernelPiS_i --------------------------
	.section	.nv.info._Z11stackKernelPiS_i,"",@"SHT_CUDA_INFO"
	.sectionflags	@""
	.align	4


	//----- nvinfo : EIATTR_CUDA_API_VERSION
	.align		4
        /*0000*/ 	.byte	0x04, 0x37
        /*0002*/ 	.short	(.L_13 - .L_12)
.L_12:
        /*0004*/ 	.word	0x00000082


	//----- nvinfo : EIATTR_KPARAM_INFO
	.align		4
.L_13:
        /*0008*/ 	.byte	0x04, 0x17
        /*000a*/ 	.short	(.L_15 - .L_14)
.L_14:
        /*000c*/ 	.word	0x00000000
        /*0010*/ 	.short	0x0002
        /*0012*/ 	.short	0x0010
        /*0014*/ 	.byte	0x00, 0xf0, 0x11, 0x00


	//----- nvinfo : EIATTR_KPARAM_INFO
	.align		4
.L_15:
        /*0018*/ 	.byte	0x04, 0x17
        /*001a*/ 	.short	(.L_17 - .L_16)
.L_16:
        /*001c*/ 	.word	0x00000000
        /*0020*/ 	.short	0x0001
        /*0022*/ 	.short	0x0008
        /*0024*/ 	.byte	0x00, 0xf5, 0x21, 0x00


	//----- nvinfo : EIATTR_KPARAM_INFO
	.align		4
.L_17:
        /*0028*/ 	.byte	0x04, 0x17
        /*002a*/ 	.short	(.L_19 - .L_18)
.L_18:
        /*002c*/ 	.word	0x00000000
        /*0030*/ 	.short	0x0000
        /*0032*/ 	.short	0x0000
        /*0034*/ 	.byte	0x00, 0xf5, 0x21, 0x00


	//----- nvinfo : EIATTR_SPARSE_MMA_MASK
	.align		4
.L_19:
        /*0038*/ 	.byte	0x03, 0x50
        /*003a*/ 	.short	0x0000


	//----- nvinfo : EIATTR_MAXREG_COUNT
	.align		4
        /*003c*/ 	.byte	0x03, 0x1b
        /*003e*/ 	.short	0x00ff


	//----- nvinfo : EIATTR_NUM_BARRIERS
	.align		4
        /*0040*/ 	.byte	0x02, 0x4c
        /*0042*/ 	.byte	0x01
	.zero		1


	//----- nvinfo : EIATTR_MERCURY_ISA_VERSION
	.align		4
        /*0044*/ 	.byte	0x03, 0x5f
        /*0046*/ 	.short	0x0101


	//----- nvinfo : EIATTR_INT_WARP_WIDE_INSTR_OFFSETS
	.align		4
        /*0048*/ 	.byte	0x04, 0x31
        /*004a*/ 	.short	(.L_21 - .L_20)


	//   ....[0]....
.L_20:
        /*004c*/ 	.word	0x00000150


	//   ....[1]....
        /*0050*/ 	.word	0x000001f0


	//   ....[2]....
        /*0054*/ 	.word	0x000002b0


	//   ....[3]....
        /*0058*/ 	.word	0x00000360


	//----- nvinfo : EIATTR_VRC_CTA_INIT_COUNT
	.align		4
.L_21:
        /*005c*/ 	.byte	0x02, 0x4a
	.zero		1
	.zero		1


	//----- nvinfo : EIATTR_EXIT_INSTR_OFFSETS
	.align		4
        /*0060*/ 	.byte	0x04, 0x1c
        /*0062*/ 	.short	(.L_23 - .L_22)


	//   ....[0]....
.L_22:
        /*0064*/ 	.word	0x00000280


	//   ....[1]....
        /*0068*/ 	.word	0x00000390


	//   ....[2]....
        /*006c*/ 	.word	0x00000410


	//----- nvinfo : EIATTR_CRS_STACK_SIZE
	.align		4
.L_23:
        /*0070*/ 	.byte	0x04, 0x1e
        /*0072*/ 	.short	(.L_25 - .L_24)
.L_24:
        /*0074*/ 	.word	0x00000000


	//----- nvinfo : EIATTR_CBANK_PARAM_SIZE
	.align		4
.L_25:
        /*0078*/ 	.byte	0x03, 0x19
        /*007a*/ 	.short	0x0014


	//----- nvinfo : EIATTR_PARAM_CBANK
	.align		4
        /*007c*/ 	.byte	0x04, 0x0a
        /*007e*/ 	.short	(.L_27 - .L_26)
	.align		4
.L_26:
        /*0080*/ 	.word	index@(.nv.constant0._Z11stackKernelPiS_i)
        /*0084*/ 	.short	0x0380
        /*0086*/ 	.short	0x0014


	//----- nvinfo : EIATTR_SW_WAR
	.align		4
.L_27:
        /*0088*/ 	.byte	0x04, 0x36
        /*008a*/ 	.short	(.L_29 - .L_28)
.L_28:
        /*008c*/ 	.word	0x00000008
.L_29:


//--------------------- .nv.info._Z11queueKernelPiS_i --------------------------
	.section	.nv.info._Z11queueKernelPiS_i,"",@"SHT_CUDA_INFO"
	.sectionflags	@""
	.align	4


	//----- nvinfo : EIATTR_CUDA_API_VERSION
	.align		4
        /*0000*/ 	.byte	0x04, 0x37
        /*0002*/ 	.short	(.L_31 - .L_30)
.L_30:
        /*0004*/ 	.word	0x00000082


	//----- nvinfo : EIATTR_KPARAM_INFO
	.align		4
.L_31:
        /*0008*/ 	.byte	0x04, 0x17
        /*000a*/ 	.short	(.L_33 - .L_32)
.L_32:
        /*000c*/ 	.word	0x00000000
        /*0010*/ 	.short	0x0002
        /*0012*/ 	.short	0x0010
        /*0014*/ 	.byte	0x00, 0xf0, 0x11, 0x00


	//----- nvinfo : EIATTR_KPARAM_INFO
	.align		4
.L_33:
        /*0018*/ 	.byte	0x04, 0x17
        /*001a*/ 	.short	(.L_35 - .L_34)
.L_34:
        /*001c*/ 	.word	0x00000000
        /*0020*/ 	.short	0x0001
        /*0022*/ 	.short	0x0008
        /*0024*/ 	.byte	0x00, 0xf5, 0x21, 0x00


	//----- nvinfo : EIATTR_KPARAM_INFO
	.align		4
.L_35:
        /*0028*/ 	.byte	0x04, 0x17
        /*002a*/ 	.short	(.L_37 - .L_36)
.L_36:
        /*002c*/ 	.word	0x00000000
        /*0030*/ 	.short	0x0000
        /*0032*/ 	.short	0x0000
        /*0034*/ 	.byte	0x00, 0xf5, 0x21, 0x00


	//----- nvinfo : EIATTR_SPARSE_MMA_MASK
	.align		4
.L_37:
        /*0038*/ 	.byte	0x03, 0x50
        /*003a*/ 	.short	0x0000


	//----- nvinfo : EIATTR_MAXREG_COUNT
	.align		4
        /*003c*/ 	.byte	0x03, 0x1b
        /*003e*/ 	.short	0x00ff


	//----- nvinfo : EIATTR_NUM_BARRIERS
	.align		4
        /*0040*/ 	.byte	0x02, 0x4c
        /*0042*/ 	.byte	0x01
	.zero		1


	//----- nvinfo : EIATTR_MERCURY_ISA_VERSION
	.align		4
        /*0044*/ 	.byte	0x03, 0x5f
        /*0046*/ 	.short	0x0101


	//----- nvinfo : EIATTR_INT_WARP_WIDE_INSTR_OFFSETS
	.align		4
        /*0048*/ 	.byte	0x04, 0x31
        /*004a*/ 	.short	(.L_39 - .L_38)


	//   ....[0]....
.L_38:
        /*004c*/ 	.word	0x00000150


	//   ....[1]....
        /*0050*/ 	.word	0x000001f0


	//   ....[2]....
        /*0054*/ 	.word	0x000002b0


	//   ....[3]....
        /*0058*/ 	.word	0x00000360


	//----- nvinfo : EIATTR_VRC_CTA_INIT_COUNT
	.align		4
.L_39:
        /*005c*/ 	.byte	0x02, 0x4a
	.zero		1
	.zero		1


	//----- nvinfo : EIATTR_EXIT_INSTR_OFFSETS
	.align		4
        /*0060*/ 	.byte	0x04, 0x1c
        /*0062*/ 	.short	(.L_41 - .L_40)


	//   ....[0]....
.L_40:
        /*0064*/ 	.word	0x00000280


	//   ....[1]....
        /*0068*/ 	.word	0x00000390


	//   ....[2]....
        /*006c*/ 	.word	0x00000400


	//----- nvinfo : EIATTR_CRS_STACK_SIZE
	.align		4
.L_41:
        /*0070*/ 	.byte	0x04, 0x1e
        /*0072*/ 	.short	(.L_43 - .L_42)
.L_42:
        /*0074*/ 	.word	0x00000000


	//----- nvinfo : EIATTR_CBANK_PARAM_SIZE
	.align		4
.L_43:
        /*0078*/ 	.byte	0x03, 0x19
        /*007a*/ 	.short	0x0014


	//----- nvinfo : EIATTR_PARAM_CBANK
	.align		4
        /*007c*/ 	.byte	0x04, 0x0a
        /*007e*/ 	.short	(.L_45 - .L_44)
	.align		4
.L_44:
        /*0080*/ 	.word	index@(.nv.constant0._Z11queueKernelPiS_i)
        /*0084*/ 	.short	0x0380
        /*0086*/ 	.short	0x0014


	//----- nvinfo : EIATTR_SW_WAR
	.align		4
.L_45:
        /*0088*/ 	.byte	0x04, 0x36
        /*008a*/ 	.short	(.L_47 - .L_46)
.L_46:
        /*008c*/ 	.word	0x00000008
.L_47:


//--------------------- .nv.callgraph             --------------------------
	.section	.nv.callgraph,"",@"SHT_CUDA_CALLGRAPH"
	.align	4
	.sectionentsize	8
	.align		4
        /*0000*/ 	.word	0x00000000
	.align		4
        /*0004*/ 	.word	0xffffffff
	.align		4
        /*0008*/ 	.word	0x00000000
	.align		4
        /*000c*/ 	.word	0xfffffffe
	.align		4
        /*0010*/ 	.word	0x00000000
	.align		4
        /*0014*/ 	.word	0xfffffffd
	.align		4
        /*0018*/ 	.word	0x00000000
	.align		4
        /*001c*/ 	.word	0xfffffffc


//--------------------- .text._Z11stackKernelPiS_i --------------------------
	.section	.text._Z11stackKernelPiS_i,"ax",@progbits
	.align	128
        .global         _Z11stackKernelPiS_i
        .type           _Z11stackKernelPiS_i,@function
        .size           _Z11stackKernelPiS_i,(.L_x_6 - _Z11stackKernelPiS_i)
        .other          _Z11stackKernelPiS_i,@"STO_CUDA_ENTRY STV_DEFAULT"
_Z11stackKernelPiS_i:
.text._Z11stackKernelPiS_i:
[----:B------:R-:W-:Y:S01]  /*0000*/  LDC R1, c[0x0][0x37c] ;  /* 0x0000df00ff017b82 */ /* 0x000fe20000000800 */
[----:B------:R-:W0:Y:S07]  /*0010*/  S2R R0, SR_TID.X ;  /* 0x0000000000007919 */ /* 0x000e2e0000002100 */
[----:B------:R-:W1:Y:S01]  /*0020*/  S2UR UR4, SR_CTAID.X ;  /* 0x00000000000479c3 */ /* 0x000e620000002500 */
[----:B------:R-:W-:Y:S01]  /*0030*/  IMAD.MOV.U32 R8, RZ, RZ, RZ ;  /* 0x000000ffff087224 */ /* 0x000fe200078e00ff */
[----:B------:R-:W2:Y:S01]  /*0040*/  LDCU.64 UR6, c[0x0][0x358] ;  /* 0x00006b00ff0677ac */ /* 0x000ea20008000a00 */
[----:B------:R-:W-:Y:S05]  /*0050*/  BSSY.RECONVERGENT B0, `(.L_x_0) ;  /* 0x0000021000007945 */ /* 0x000fea0003800200 */
[----:B------:R-:W1:Y:S08]  /*0060*/  LDC R7, c[0x0][0x360] ;  /* 0x0000d800ff077b82 */ /* 0x000e700000000800 */
[----:B------:R-:W3:Y:S01]  /*0070*/  LDC R9, c[0x0][0x390] ;  /* 0x0000e400ff097b82 */ /* 0x000ee20000000800 */
[----:B0-----:R-:W-:Y:S01]  /*0080*/  ISETP.NE.AND P1, PT, R0, RZ, PT ;  /* 0x000000ff0000720c */ /* 0x001fe20003f25270 */
[----:B-1----:R-:W-:-:S05]  /*0090*/  IMAD R0, R7, UR4, R0 ;  /* 0x0000000407007c24 */ /* 0x002fca000f8e0200 */
[----:B---3--:R-:W-:-:S07]  /*00a0*/  ISETP.GE.AND P0, PT, R0, R9, PT ;  /* 0x000000090000720c */ /* 0x008fce0003f06270 */
[----:B------:R-:W0:Y:S01]  /*00b0*/  @!P1 S2R R5, SR_CgaCtaId ;  /* 0x0000000000059919 */ /* 0x000e220000008800 */
[----:B------:R-:W1:Y:S01]  /*00c0*/  @!P1 LDC.64 R2, c[0x0][0x380] ;  /* 0x0000e000ff029b82 */ /* 0x000e620000000a00 */
[----:B------:R-:W-:-:S04]  /*00d0*/  @!P1 MOV R4, 0x400 ;  /* 0x0000040000049802 */ /* 0x000fc80000000f00 */
[----:B0-----:R-:W-:-:S05]  /*00e0*/  @!P1 LEA R5, R5, R4, 0x18 ;  /* 0x0000000405059211 */ /* 0x001fca00078ec0ff */
[----:B-1----:R0:W-:Y:S04]  /*00f0*/  @!P1 STS.64 [R5], R2 ;  /* 0x0000000205009388 */ /* 0x0021e80000000a00 */
[----:B------:R0:W-:Y:S01]  /*0100*/  @!P1 STS.64 [R5+0x8], R8 ;  /* 0x0000080805009388 */ /* 0x0001e20000000a00 */
[----:B------:R-:W-:Y:S06]  /*0110*/  BAR.SYNC.DEFER_BLOCKING 0x0 ;  /* 0x0000000000007b1d */ /* 0x000fec0000010000 */
[----:B--2---:R-:W-:Y:S05]  /*0120*/  @P0 BRA `(.L_x_1) ;  /* 0x00000000004c0947 */ /* 0x004fea0003800000 */
[----:B0-----:R-:W0:Y:S01]  /*0130*/  S2R R3, SR_LANEID ;  /* 0x0000000000037919 */ /* 0x001e220000000000 */
[----:B------:R-:W1:Y:S01]  /*0140*/  S2UR UR5, SR_CgaCtaId ;  /* 0x00000000000579c3 */ /* 0x000e620000008800 */
[----:B------:R-:W-:Y:S01]  /*0150*/  VOTEU.ANY UR8, UPT, PT ;  /* 0x0000000000087886 */ /* 0x000fe200038e0100 */
[----:B------:R-:W-:Y:S01]  /*0160*/  UMOV UR4, 0x400 ;  /* 0x0000040000047882 */ /* 0x000fe20000000000 */
[----:B------:R-:W0:Y:S08]  /*0170*/  FLO.U32 R6, UR8 ;  /* 0x0000000800067d00 */ /* 0x000e3000080e0000 */
[----:B------:R-:W2:Y:S01]  /*0180*/  POPC R4, UR8 ;  /* 0x0000000800047d09 */ /* 0x000ea20008000000 */
[----:B-1----:R-:W-:Y:S01]  /*0190*/  ULEA UR4, UR5, UR4, 0x18 ;  /* 0x0000000405047291 */ /* 0x002fe2000f8ec0ff */
[----:B0-----:R-:W-:-:S02]  /*01a0*/  ISETP.EQ.U32.AND P1, PT, R6, R3, PT ;  /* 0x000000030600720c */ /* 0x001fc40003f22070 */
[----:B------:R-:W0:Y:S11]  /*01b0*/  S2R R3, SR_LTMASK ;  /* 0x0000000000037919 */ /* 0x000e360000003900 */
[----:B--2---:R-:W1:Y:S04]  /*01c0*/  @P1 ATOMS.ADD R7, [UR4+0x8], R4 ;  /* 0x00000804ff07198c */ /* 0x004e680008000004 */
[----:B------:R-:W-:Y:S01]  /*01d0*/  LDS R2, [UR4+0xc] ;  /* 0x00000c04ff027984 */ /* 0x000fe20008000800 */
[----:B0-----:R-:W-:-:S03]  /*01e0*/  LOP3.LUT R8, R3, UR8, RZ, 0xc0, !PT ;  /* 0x0000000803087c12 */ /* 0x001fc6000f8ec0ff */
[----:B-1----:R-:W0:Y:S03]  /*01f0*/  SHFL.IDX PT, R5, R7, R6, 0x1f ;  /* 0x00001f0607057589 */ /* 0x002e2600000e0000 */
[----:B------:R-:W0:Y:S02]  /*0200*/  POPC R8, R8 ;  /* 0x0000000800087309 */ /* 0x000e240000000000 */
[----:B0-----:R-:W-:-:S05]  /*0210*/  IMAD.IADD R5, R5, 0x1, R8 ;  /* 0x0000000105057824 */ /* 0x001fca00078e0208 */
[----:B------:R-:W-:-:S13]  /*0220*/  ISETP.GE.AND P1, PT, R5, R2, PT ;  /* 0x000000020500720c */ /* 0x000fda0003f26270 */
[----:B------:R-:W0:Y:S02]  /*0230*/  @!P1 LDS.64 R2, [UR4] ;  /* 0x00000004ff029984 */ /* 0x000e240008000a00 */
[----:B0-----:R-:W-:-:S05]  /*0240*/  @!P1 IMAD.WIDE R2, R5, 0x4, R2 ;  /* 0x0000000405029825 */ /* 0x001fca00078e0202 */
[----:B------:R1:W-:Y:S02]  /*0250*/  @!P1 ST.E desc[UR6][R2.64], R0 ;  /* 0x0000000002009985 */ /* 0x0003e4000c101906 */
.L_x_1:
[----:B------:R-:W-:Y:S05]  /*0260*/  BSYNC.RECONVERGENT B0 ;  /* 0x0000000000007941 */ /* 0x000fea0003800200 */
.L_x_0:
[----:B------:R-:W-:Y:S06]  /*0270*/  BAR.SYNC.DEFER_BLOCKING 0x0 ;  /* 0x0000000000007b1d */ /* 0x000fec0000010000 */
[----:B------:R-:W-:Y:S05]  /*0280*/  @P0 EXIT ;  /* 0x000000000000094d */ /* 0x000fea0003800000 */
[----:B01----:R-:W0:Y:S01]  /*0290*/  S2R R3, SR_LANEID ;  /* 0x0000000000037919 */ /* 0x003e220000000000 */
[----:B------:R-:W1:Y:S01]  /*02a0*/  S2UR UR5, SR_CgaCtaId ;  /* 0x00000000000579c3 */ /* 0x000e620000008800 */
[----:B------:R-:W-:Y:S01]  /*02b0*/  VOTEU.ANY UR8, UPT, PT ;  /* 0x0000000000087886 */ /* 0x000fe200038e0100 */
[----:B------:R-:W-:Y:S01]  /*02c0*/  UMOV UR4, 0x400 ;  /* 0x0000040000047882 */ /* 0x000fe20000000000 */
[----:B------:R-:W0:Y:S01]  /*02d0*/  FLO.U32 R2, UR8 ;  /* 0x0000000800027d00 */ /* 0x000e2200080e0000 */
[----:B------:R-:W-:Y:S01]  /*02e0*/  UPOPC UR9, UR8 ;  /* 0x00000008000972bf */ /* 0x000fe20008000000 */
[----:B------:R-:W2:Y:S05]  /*02f0*/  S2R R5, SR_LTMASK ;  /* 0x0000000000057919 */ /* 0x000eaa0000003900 */
[----:B------:R-:W-:Y:S01]  /*0300*/  IMAD R6, RZ, RZ, -UR9 ;  /* 0x80000009ff067e24 */ /* 0x000fe2000f8e02ff */
[----:B-1----:R-:W-:Y:S01]  /*0310*/  ULEA UR4, UR5, UR4, 0x18 ;  /* 0x0000000405047291 */ /* 0x002fe2000f8ec0ff */
[----:B0-----:R-:W-:-:S02]  /*0320*/  ISETP.EQ.U32.AND P0, PT, R2, R3, PT ;  /* 0x000000030200720c */ /* 0x001fc40003f02070 */
[----:B--2---:R-:W-:-:S04]  /*0330*/  LOP3.LUT R5, R5, UR8, RZ, 0xc0, !PT ;  /* 0x0000000805057c12 */ /* 0x004fc8000f8ec0ff */
[----:B------:R-:W0:Y:S07]  /*0340*/  POPC R4, R5 ;  /* 0x0000000500047309 */ /* 0x000e2e0000000000 */
[----:B------:R-:W1:Y:S04]  /*0350*/  @P0 ATOMS.ADD R3, [UR4+0x8], R6 ;  /* 0x00000806ff03098c */ /* 0x000e680008000004 */
[----:B-1----:R-:W0:Y:S02]  /*0360*/  SHFL.IDX PT, R3, R3, R2, 0x1f ;  /* 0x00001f0203037589 */ /* 0x002e2400000e0000 */
[----:B0-----:R-:W-:-:S05]  /*0370*/  IMAD.IADD R4, R3, 0x1, -R4 ;  /* 0x0000000103047824 */ /* 0x001fca00078e0a04 */
[----:B------:R-:W-:-:S13]  /*0380*/  ISETP.GE.AND P0, PT, R4, 0x1, PT ;  /* 0x000000010400780c */ /* 0x000fda0003f06270 */
[----:B------:R-:W-:Y:S05]  /*0390*/  @!P0 EXIT ;  /* 0x000000000000894d */ /* 0x000fea0003800000 */
[----:B------:R-:W0:Y:S01]  /*03a0*/  LDS.64 R2, [UR4] ;  /* 0x00000004ff027984 */ /* 0x000e220008000a00 */
[----:B------:R-:W-:-:S04]  /*03b0*/  VIADD R5, R4, 0xffffffff ;  /* 0xffffffff04057836 */ /* 0x000fc80000000000 */
[----:B0-----:R-:W-:Y:S02]  /*03c0*/  IMAD.WIDE.U32 R2, R5, 0x4, R2 ;  /* 0x0000000405027825 */ /* 0x001fe400078e0002 */
[----:B------:R-:W0:Y:S04]  /*03d0*/  LDC.64 R4, c[0x0][0x388] ;  /* 0x0000e200ff047b82 */ /* 0x000e280000000a00 */
[----:B------:R-:W2:Y:S01]  /*03e0*/  LD.E R3, desc[UR6][R2.64] ;  /* 0x0000000602037980 */ /* 0x000ea2000c101900 */
[----:B0-----:R-:W-:-:S05]  /*03f0*/  IMAD.WIDE R4, R0, 0x4, R4 ;  /* 0x0000000400047825 */ /* 0x001fca00078e0204 */
[----:B--2---:R-:W-:Y:S01]  /*0400*/  STG.E desc[UR6][R4.64], R3 ;  /* 0x0000000304007986 */ /* 0x004fe2000c101906 */
[----:B------:R-:W-:Y:S05]  /*0410*/  EXIT ;  /* 0x000000000000794d */ /* 0x000fea0003800000 */
.L_x_2:
[----:B------:R-:W-:-:S00]  /*0420*/  BRA `(.L_x_2) ;  /* 0xfffffffc00fc7947 */ /* 0x000fc0000383ffff */
[----:B------:R-:W-:-:S00]  /*0430*/  NOP ;  /* 0x0000000000007918 */ /* 0x000fc00000000000 */
        /* <DEDUP_REMOVED lines=12> */
.L_x_6:


//--------------------- .text._Z11queueKernelPiS_i --------------------------
	.section	.text._Z11queueKernelPiS_i,"ax",@progbits
	.align	128
        .global         _Z11queueKernelPiS_i
        .type           _Z11queueKernelPiS_i,@function
        .size           _Z11queueKernelPiS_i,(.L_x_7 - _Z11queueKernelPiS_i)
        .other          _Z11queueKernelPiS_i,@"STO_CUDA_ENTRY STV_DEFAULT"
_Z11queueKernelPiS_i:
.text._Z11queueKernelPiS_i:
[----:B------:R-:W-:Y:S01]  /*0000*/  LDC R1, c[0x0][0x37c] ;  /* 0x0000df00ff017b82 */ /* 0x000fe20000000800 */
[----:B------:R-:W0:Y:S07]  /*0010*/  S2R R0, SR_TID.X ;  /* 0x0000000000007919 */ /* 0x000e2e0000002100 */
[----:B------:R-:W1:Y:S01]  /*0020*/  S2UR UR4, SR_CTAID.X ;  /* 0x00000000000479c3 */ /* 0x000e620000002500 */
[----:B------:R-:W2:Y:S01]  /*0030*/  LDCU.64 UR6, c[0x0][0x358] ;  /* 0x00006b00ff0677ac */ /* 0x000ea20008000a00 */
[----:B------:R-:W-:Y:S06]  /*0040*/  BSSY.RECONVERGENT B0, `(.L_x_3) ;  /* 0x0000022000007945 */ /* 0x000fec0003800200 */
        /* <DEDUP_REMOVED lines=10> */
[----:B------:R0:W-:Y:S04]  /*00f0*/  @!P1 STS.64 [R5+0x8], RZ ;  /* 0x000008ff05009388 */ /* 0x0001e80000000a00 */
[----:B------:R0:W-:Y:S01]  /*0100*/  @!P1 STS [R5+0x10], R6 ;  /* 0x0000100605009388 */ /* 0x0001e20000000800 */
        /* <DEDUP_REMOVED lines=21> */
.L_x_4:
[----:B------:R-:W-:Y:S05]  /*0260*/  BSYNC.RECONVERGENT B0 ;  /* 0x0000000000007941 */ /* 0x000fea0003800200 */
.L_x_3:
[----:B------:R-:W-:Y:S06]  /*0270*/  BAR.SYNC.DEFER_BLOCKING 0x0 ;  /* 0x0000000000007b1d */ /* 0x000fec0000010000 */
[----:B------:R-:W-:Y:S05]  /*0280*/  @P0 EXIT ;  /* 0x000000000000094d */ /* 0x000fea0003800000 */
[----:B0-----:R-:W0:Y:S01]  /*0290*/  S2R R5, SR_LANEID ;  /* 0x0000000000057919 */ /* 0x001e220000000000 */
[----:B------:R-:W2:Y:S01]  /*02a0*/  S2UR UR5, SR_CgaCtaId ;  /* 0x00000000000579c3 */ /* 0x000ea20000008800 */
[----:B------:R-:W-:Y:S01]  /*02b0*/  VOTEU.ANY UR8, UPT, PT ;  /* 0x0000000000087886 */ /* 0x000fe200038e0100 */
[----:B------:R-:W-:Y:S01]  /*02c0*/  UMOV UR4, 0x400 ;  /* 0x0000040000047882 */ /* 0x000fe20000000000 */
[----:B------:R-:W0:Y:S01]  /*02d0*/  FLO.U32 R4, UR8 ;  /* 0x0000000800047d00 */ /* 0x000e2200080e0000 */
[----:B------:R-:W3:Y:S07]  /*02e0*/  S2R R6, SR_LTMASK ;  /* 0x0000000000067919 */ /* 0x000eee0000003900 */
[----:B-1----:R-:W1:Y:S01]  /*02f0*/  POPC R3, UR8 ;  /* 0x0000000800037d09 */ /* 0x002e620008000000 */
[----:B--2---:R-:W-:Y:S01]  /*0300*/  ULEA UR4, UR5, UR4, 0x18 ;  /* 0x0000000405047291 */ /* 0x004fe2000f8ec0ff */
[----:B0-----:R-:W-:-:S02]  /*0310*/  ISETP.EQ.U32.AND P0, PT, R4, R5, PT ;  /* 0x000000050400720c */ /* 0x001fc40003f02070 */
[----:B---3--:R-:W-:-:S06]  /*0320*/  LOP3.LUT R6, R6, UR8, RZ, 0xc0, !PT ;  /* 0x0000000806067c12 */ /* 0x008fcc000f8ec0ff */
[----:B------:R-:W0:Y:S05]  /*0330*/  POPC R6, R6 ;  /* 0x0000000600067309 */ /* 0x000e2a0000000000 */
[----:B-1----:R-:W1:Y:S04]  /*0340*/  @P0 ATOMS.ADD R3, [UR4+0x8], R3 ;  /* 0x00000803ff03098c */ /* 0x002e680008000004 */
[----:B------:R-:W-:Y:S04]  /*0350*/  LDS R2, [UR4+0xc] ;  /* 0x00000c04ff027984 */ /* 0x000fe80008000800 */
[----:B-1----:R-:W0:Y:S02]  /*0360*/  SHFL.IDX PT, R5, R3, R4, 0x1f ;  /* 0x00001f0403057589 */ /* 0x002e2400000e0000 */
[----:B0-----:R-:W-:-:S05]  /*0370*/  IMAD.IADD R5, R5, 0x1, R6 ;  /* 0x0000000105057824 */ /* 0x001fca00078e0206 */
[----:B------:R-:W-:-:S13]  /*0380*/  ISETP.GE.AND P0, PT, R5, R2, PT ;  /* 0x000000020500720c */ /* 0x000fda0003f06270 */
[----:B------:R-:W-:Y:S05]  /*0390*/  @P0 EXIT ;  /* 0x000000000000094d */ /* 0x000fea0003800000 */
[----:B------:R-:W0:Y:S02]  /*03a0*/  LDS.64 R2, [UR4] ;  /* 0x00000004ff027984 */ /* 0x000e240008000a00 */
[----:B0-----:R-:W-:Y:S02]  /*03b0*/  IMAD.WIDE R2, R5, 0x4, R2 ;  /* 0x0000000405027825 */ /* 0x001fe400078e0202 */
[----:B------:R-:W0:Y:S04]  /*03c0*/  LDC.64 R4, c[0x0][0x388] ;  /* 0x0000e200ff047b82 */ /* 0x000e280000000a00 */
[----:B------:R-:W2:Y:S01]  /*03d0*/  LD.E R3, desc[UR6][R2.64] ;  /* 0x0000000602037980 */ /* 0x000ea2000c101900 */
[----:B0-----:R-:W-:-:S05]  /*03e0*/  IMAD.WIDE R4, R0, 0x4, R4 ;  /* 0x0000000400047825 */ /* 0x001fca00078e0204 */
[----:B--2---:R-:W-:Y:S01]  /*03f0*/  STG.E desc[UR6][R4.64], R3 ;  /* 0x0000000304007986 */ /* 0x004fe2000c101906 */
[----:B------:R-:W-:Y:S05]  /*0400*/  EXIT ;  /* 0x000000000000794d */ /* 0x000fea0003800000 */
.L_x_5:
        /* <DEDUP_REMOVED lines=15> */
.L_x_7:


//--------------------- .nv.shared._Z11stackKernelPiS_i --------------------------
	.section	.nv.shared._Z11stackKernelPiS_i,"aw",@nobits
	.sectionflags	@""
	.align	8
.nv.shared._Z11stackKernelPiS_i:
	.zero		1040


//--------------------- .nv.shared.reserved.0     --------------------------
	.section	.nv.shared.reserved.0,"aw",@nobits
	.weak		__nv_reservedSMEM_offset_0_alias
	.size		__nv_reservedSMEM_offset_0_alias, 0, 64
	.other		__nv_reservedSMEM_offset_0_alias,@"STO_CUDA_RESERVED_SHARED STV_DEFAULT"
__nv_reservedSMEM_offset_0_alias:
	.zero		0
	.zero		64


//--------------------- .nv.shared._Z11queueKernelPiS_i --------------------------
	.section	.nv.shared._Z11queueKernelPiS_i,"aw",@nobits
	.sectionflags	@""
	.align	8
.nv.shared._Z11queueKernelPiS_i:
	.zero		1048


//--------------------- .nv.constant0._Z11stackKernelPiS_i --------------------------
	.section	.nv.constant0._Z11stackKernelPiS_i,"a",@progbits
	.sectionflags	@""
	.align	4
.nv.constant0._Z11stackKernelPiS_i:
	.zero		916


//--------------------- .nv.constant0._Z11queueKernelPiS_i --------------------------
	.section	.nv.constant0._Z11queueKernelPiS_i,"a",@progbits
	.sectionflags	@""
	.align	4
.nv.constant0._Z11queueKernelPiS_i:
	.zero		916


//--------------------- SYMBOLS --------------------------

	.type		.nv.reservedSmem.offset0,@object
	.size		.nv.reservedSmem.offset0,0x4
	.type		.nv.reservedSmem.cap,@object
	.size		.nv.reservedSmem.cap,0x4
